//
// Generated by NVIDIA NVVM Compiler
//
// Compiler Build ID: CL-36424714
// Cuda compilation tools, release 13.0, V13.0.88
// Based on NVVM 20.0.0
//

.version 9.0
.target sm_100
.address_size 64

	// .globl	default_function_kernel
// _ZZ25default_function_kernel_1E11ph_3_shared has been demoted

.visible .entry default_function_kernel(
	.param .u64 .ptr .align 1 default_function_kernel_param_0,
	.param .u64 .ptr .align 1 default_function_kernel_param_1
)
.maxntid 32
{
	.reg .b32 	%r<5>;
	.reg .b32 	%f<4>;
	.reg .b64 	%rd<8>;

	ld.param.u64 	%rd1, [default_function_kernel_param_0];
	ld.param.u64 	%rd2, [default_function_kernel_param_1];
	cvta.to.global.u64 	%rd3, %rd1;
	cvta.to.global.u64 	%rd4, %rd2;
	mov.u32 	%r1, %ctaid.x;
	shl.b32 	%r2, %r1, 5;
	mov.u32 	%r3, %tid.x;
	or.b32  	%r4, %r2, %r3;
	mul.wide.u32 	%rd5, %r4, 4;
	add.s64 	%rd6, %rd4, %rd5;
	ld.global.nc.f32 	%f1, [%rd6];
	mul.f32 	%f2, %f1, 0f3FB8AA3B;
	ex2.approx.f32 	%f3, %f2;
	add.s64 	%rd7, %rd3, %rd5;
	st.global.f32 	[%rd7], %f3;
	ret;

}
	// .globl	default_function_kernel_2
.visible .entry default_function_kernel_2(
	.param .u64 .ptr .align 1 default_function_kernel_2_param_0,
	.param .u64 .ptr .align 1 default_function_kernel_2_param_1,
	.param .u64 .ptr .align 1 default_function_kernel_2_param_2
)
.maxntid 64
{
	.reg .b32 	%r<5>;
	.reg .b32 	%f<4>;
	.reg .b64 	%rd<11>;

	ld.param.u64 	%rd1, [default_function_kernel_2_param_0];
	ld.param.u64 	%rd2, [default_function_kernel_2_param_1];
	ld.param.u64 	%rd3, [default_function_kernel_2_param_2];
	cvta.to.global.u64 	%rd4, %rd1;
	cvta.to.global.u64 	%rd5, %rd3;
	cvta.to.global.u64 	%rd6, %rd2;
	mov.u32 	%r1, %ctaid.x;
	shl.b32 	%r2, %r1, 6;
	mov.u32 	%r3, %tid.x;
	or.b32  	%r4, %r2, %r3;
	mul.wide.u32 	%rd7, %r4, 4;
	add.s64 	%rd8, %rd6, %rd7;
	ld.global.nc.f32 	%f1, [%rd8];
	add.s64 	%rd9, %rd5, %rd7;
	ld.global.nc.f32 	%f2, [%rd9];
	mul.f32 	%f3, %f1, %f2;
	add.s64 	%rd10, %rd4, %rd7;
	st.global.f32 	[%rd10], %f3;
	ret;

}
	// .globl	default_function_kernel_1
.visible .entry default_function_kernel_1(
	.param .u64 .ptr .align 1 default_function_kernel_1_param_0,
	.param .u64 .ptr .align 1 default_function_kernel_1_param_1,
	.param .u64 .ptr .align 1 default_function_kernel_1_param_2
)
.maxntid 80
{
	.reg .pred 	%p<7>;
	.reg .b16 	%rs<11>;
	.reg .b32 	%r<42>;
	.reg .b32 	%f<66>;
	.reg .b64 	%rd<55>;
	// demoted variable
	.shared .align 4 .b8 _ZZ25default_function_kernel_1E11ph_3_shared[160];
	ld.param.u64 	%rd3, [default_function_kernel_1_param_0];
	ld.param.u64 	%rd4, [default_function_kernel_1_param_1];
	ld.param.u64 	%rd5, [default_function_kernel_1_param_2];
	cvta.to.global.u64 	%rd1, %rd4;
	cvta.to.global.u64 	%rd6, %rd5;
	mov.u32 	%r1, %tid.x;
	setp.lt.u32 	%p1, %r1, 40;
	cvt.u16.u32 	%rs1, %r1;
	mul.lo.s16 	%rs2, %rs1, 103;
	shr.u16 	%rs3, %rs2, 9;
	cvt.u32.u16 	%r9, %rs3;
	mul.wide.u32 	%rd7, %r9, 25;
	mul.lo.s16 	%rs4, %rs3, 5;
	sub.s16 	%rs5, %rs1, %rs4;
	cvt.u64.u16 	%rd8, %rs5;
	and.b64  	%rd9, %rd8, 255;
	add.s64 	%rd10, %rd7, %rd9;
	shl.b32 	%r10, %r1, 2;
	mov.u32 	%r11, _ZZ25default_function_kernel_1E11ph_3_shared;
	add.s32 	%r2, %r11, %r10;
	setp.gt.u32 	%p2, %r1, 39;
	selp.b32 	%r3, 160, 0, %p2;
	add.s32 	%r41, %r1, -40;
	selp.b32 	%r12, %r1, %r41, %p1;
	cvt.u16.u32 	%rs6, %r12;
	mul.lo.s16 	%rs7, %rs6, 205;
	shr.u16 	%rs8, %rs7, 10;
	mul.lo.s16 	%rs9, %rs8, 5;
	sub.s16 	%rs10, %rs6, %rs9;
	cvt.u32.u16 	%r13, %rs10;
	and.b32  	%r14, %r13, 255;
	add.s32 	%r15, %r3, %r12;
	sub.s32 	%r5, %r15, %r14;
	selp.b32 	%r16, 20, 0, %p2;
	cvt.u32.u16 	%r17, %rs5;
	and.b32  	%r18, %r17, 255;
	add.s32 	%r6, %r16, %r18;
	bar.sync 	0;
	shl.b64 	%rd11, %rd10, 2;
	add.s64 	%rd2, %rd6, %rd11;
	@%p2 bra 	$L__BB2_2;
	ld.global.nc.f32 	%f17, [%rd2];
	st.shared.f32 	[%r2], %f17;
$L__BB2_2:
	setp.gt.u32 	%p3, %r1, 39;
	bar.sync 	0;
	mul.wide.u32 	%rd12, %r5, 4;
	add.s64 	%rd13, %rd1, %rd12;
	ld.global.nc.f32 	%f18, [%rd13];
	shl.b32 	%r19, %r6, 2;
	add.s32 	%r7, %r11, %r19;
	ld.shared.f32 	%f19, [%r7];
	fma.rn.f32 	%f1, %f18, %f19, 0f00000000;
	add.s32 	%r21, %r5, 40;
	mul.wide.u32 	%rd14, %r21, 4;
	add.s64 	%rd15, %rd1, %rd14;
	ld.global.nc.f32 	%f20, [%rd15];
	ld.shared.f32 	%f21, [%r7+20];
	fma.rn.f32 	%f2, %f20, %f21, 0f00000000;
	add.s32 	%r22, %r5, 80;
	mul.wide.u32 	%rd16, %r22, 4;
	add.s64 	%rd17, %rd1, %rd16;
	ld.global.nc.f32 	%f22, [%rd17];
	ld.shared.f32 	%f23, [%r7+40];
	fma.rn.f32 	%f3, %f22, %f23, 0f00000000;
	add.s32 	%r23, %r5, 120;
	mul.wide.u32 	%rd18, %r23, 4;
	add.s64 	%rd19, %rd1, %rd18;
	ld.global.nc.f32 	%f24, [%rd19];
	ld.shared.f32 	%f25, [%r7+60];
	fma.rn.f32 	%f4, %f24, %f25, 0f00000000;
	bar.sync 	0;
	@%p3 bra 	$L__BB2_4;
	ld.global.nc.f32 	%f26, [%rd2+20];
	st.shared.f32 	[%r2], %f26;
$L__BB2_4:
	setp.gt.u32 	%p4, %r1, 39;
	bar.sync 	0;
	add.s32 	%r24, %r5, 1;
	mul.wide.u32 	%rd20, %r24, 4;
	add.s64 	%rd21, %rd1, %rd20;
	ld.global.nc.f32 	%f27, [%rd21];
	ld.shared.f32 	%f28, [%r7];
	fma.rn.f32 	%f5, %f27, %f28, %f1;
	add.s32 	%r25, %r5, 41;
	mul.wide.u32 	%rd22, %r25, 4;
	add.s64 	%rd23, %rd1, %rd22;
	ld.global.nc.f32 	%f29, [%rd23];
	ld.shared.f32 	%f30, [%r7+20];
	fma.rn.f32 	%f6, %f29, %f30, %f2;
	add.s32 	%r26, %r5, 81;
	mul.wide.u32 	%rd24, %r26, 4;
	add.s64 	%rd25, %rd1, %rd24;
	ld.global.nc.f32 	%f31, [%rd25];
	ld.shared.f32 	%f32, [%r7+40];
	fma.rn.f32 	%f7, %f31, %f32, %f3;
	add.s32 	%r27, %r5, 121;
	mul.wide.u32 	%rd26, %r27, 4;
	add.s64 	%rd27, %rd1, %rd26;
	ld.global.nc.f32 	%f33, [%rd27];
	ld.shared.f32 	%f34, [%r7+60];
	fma.rn.f32 	%f8, %f33, %f34, %f4;
	bar.sync 	0;
	@%p4 bra 	$L__BB2_6;
	ld.global.nc.f32 	%f35, [%rd2+40];
	st.shared.f32 	[%r2], %f35;
$L__BB2_6:
	setp.gt.u32 	%p5, %r1, 39;
	bar.sync 	0;
	add.s32 	%r28, %r5, 2;
	mul.wide.u32 	%rd28, %r28, 4;
	add.s64 	%rd29, %rd1, %rd28;
	ld.global.nc.f32 	%f36, [%rd29];
	ld.shared.f32 	%f37, [%r7];
	fma.rn.f32 	%f9, %f36, %f37, %f5;
	add.s32 	%r29, %r5, 42;
	mul.wide.u32 	%rd30, %r29, 4;
	add.s64 	%rd31, %rd1, %rd30;
	ld.global.nc.f32 	%f38, [%rd31];
	ld.shared.f32 	%f39, [%r7+20];
	fma.rn.f32 	%f10, %f38, %f39, %f6;
	add.s32 	%r30, %r5, 82;
	mul.wide.u32 	%rd32, %r30, 4;
	add.s64 	%rd33, %rd1, %rd32;
	ld.global.nc.f32 	%f40, [%rd33];
	ld.shared.f32 	%f41, [%r7+40];
	fma.rn.f32 	%f11, %f40, %f41, %f7;
	add.s32 	%r31, %r5, 122;
	mul.wide.u32 	%rd34, %r31, 4;
	add.s64 	%rd35, %rd1, %rd34;
	ld.global.nc.f32 	%f42, [%rd35];
	ld.shared.f32 	%f43, [%r7+60];
	fma.rn.f32 	%f12, %f42, %f43, %f8;
	bar.sync 	0;
	@%p5 bra 	$L__BB2_8;
	ld.global.nc.f32 	%f44, [%rd2+60];
	st.shared.f32 	[%r2], %f44;
$L__BB2_8:
	setp.gt.u32 	%p6, %r1, 39;
	bar.sync 	0;
	add.s32 	%r32, %r5, 3;
	mul.wide.u32 	%rd36, %r32, 4;
	add.s64 	%rd37, %rd1, %rd36;
	ld.global.nc.f32 	%f45, [%rd37];
	ld.shared.f32 	%f46, [%r7];
	fma.rn.f32 	%f13, %f45, %f46, %f9;
	add.s32 	%r33, %r5, 43;
	mul.wide.u32 	%rd38, %r33, 4;
	add.s64 	%rd39, %rd1, %rd38;
	ld.global.nc.f32 	%f47, [%rd39];
	ld.shared.f32 	%f48, [%r7+20];
	fma.rn.f32 	%f14, %f47, %f48, %f10;
	add.s32 	%r34, %r5, 83;
	mul.wide.u32 	%rd40, %r34, 4;
	add.s64 	%rd41, %rd1, %rd40;
	ld.global.nc.f32 	%f49, [%rd41];
	ld.shared.f32 	%f50, [%r7+40];
	fma.rn.f32 	%f15, %f49, %f50, %f11;
	add.s32 	%r35, %r5, 123;
	mul.wide.u32 	%rd42, %r35, 4;
	add.s64 	%rd43, %rd1, %rd42;
	ld.global.nc.f32 	%f51, [%rd43];
	ld.shared.f32 	%f52, [%r7+60];
	fma.rn.f32 	%f16, %f51, %f52, %f12;
	bar.sync 	0;
	@%p6 bra 	$L__BB2_10;
	ld.global.nc.f32 	%f53, [%rd2+80];
	st.shared.f32 	[%r2], %f53;
	mov.u32 	%r41, %r1;
$L__BB2_10:
	bar.sync 	0;
	add.s32 	%r36, %r5, 4;
	mul.wide.u32 	%rd44, %r36, 4;
	add.s64 	%rd45, %rd1, %rd44;
	ld.global.nc.f32 	%f54, [%rd45];
	ld.shared.f32 	%f55, [%r7];
	fma.rn.f32 	%f56, %f54, %f55, %f13;
	add.s32 	%r37, %r5, 44;
	mul.wide.u32 	%rd46, %r37, 4;
	add.s64 	%rd47, %rd1, %rd46;
	ld.global.nc.f32 	%f57, [%rd47];
	ld.shared.f32 	%f58, [%r7+20];
	fma.rn.f32 	%f59, %f57, %f58, %f14;
	add.s32 	%r38, %r5, 84;
	mul.wide.u32 	%rd48, %r38, 4;
	add.s64 	%rd49, %rd1, %rd48;
	ld.global.nc.f32 	%f60, [%rd49];
	ld.shared.f32 	%f61, [%r7+40];
	fma.rn.f32 	%f62, %f60, %f61, %f15;
	add.s32 	%r39, %r5, 124;
	mul.wide.u32 	%rd50, %r39, 4;
	add.s64 	%rd51, %rd1, %rd50;
	ld.global.nc.f32 	%f63, [%rd51];
	ld.shared.f32 	%f64, [%r7+60];
	fma.rn.f32 	%f65, %f63, %f64, %f16;
	add.s32 	%r40, %r41, %r3;
	cvta.to.global.u64 	%rd52, %rd3;
	mul.wide.u32 	%rd53, %r40, 4;
	add.s64 	%rd54, %rd52, %rd53;
	st.global.f32 	[%rd54], %f56;
	st.global.f32 	[%rd54+160], %f59;
	st.global.f32 	[%rd54+320], %f62;
	st.global.f32 	[%rd54+480], %f65;
	ret;

}


// ===== COMPILED SASS (sm_100) =====

	.target	sm_100

	.elftype	@"ET_EXEC"


//--------------------- .note.nv.tkinfo           --------------------------
	.section	.note.nv.tkinfo,"",@"SHT_NOTE"
	.sectionflags	@"SHF_NOTE_NV_TKINFO"
	.tkinfo
        /*0018*/ 	.word	0x00000002
        /*0030*/ 	.string	""
        /*0030*/ 	.string	"ptxas"
        /*0030*/ 	.string	"Cuda compilation tools, release 13.0, V13.0.88"
        /*0030*/ 	.string	"Build cuda_13.0.r13.0/compiler.36424714_0"
        /*0030*/ 	.string	"-arch sm_100 -m 64 "



//--------------------- .note.nv.cuinfo           --------------------------
	.section	.note.nv.cuinfo,"",@"SHT_NOTE"
	.sectionflags	@"SHF_NOTE_NV_CUINFO"
        /*0018*/ 	.short	0x0002
        /*001a*/ 	.short	0x0064
        /*001c*/ 	.short	0x0082
	.zero		2


//--------------------- .nv.info                  --------------------------
	.section	.nv.info,"",@"SHT_CUDA_INFO"
	.align	4


	//----- nvinfo : EIATTR_REGCOUNT
	.align		4
        /*0000*/ 	.byte	0x04, 0x2f
        /*0002*/ 	.short	(.L_1 - .L_0)
	.align		4
.L_0:
        /*0004*/ 	.word	index@(default_function_kernel)
        /*0008*/ 	.word	0x0000000c


	//----- nvinfo : EIATTR_FRAME_SIZE
	.align		4
.L_1:
        /*000c*/ 	.byte	0x04, 0x11
        /*000e*/ 	.short	(.L_3 - .L_2)
	.align		4
.L_2:
        /*0010*/ 	.word	index@(default_function_kernel)
        /*0014*/ 	.word	0x00000000


	//----- nvinfo : EIATTR_REGCOUNT
	.align		4
.L_3:
        /*0018*/ 	.byte	0x04, 0x2f
        /*001a*/ 	.short	(.L_5 - .L_4)
	.align		4
.L_4:
        /*001c*/ 	.word	index@(default_function_kernel_2)
        /*0020*/ 	.word	0x0000000c


	//----- nvinfo : EIATTR_FRAME_SIZE
	.align		4
.L_5:
        /*0024*/ 	.byte	0x04, 0x11
        /*0026*/ 	.short	(.L_7 - .L_6)
	.align		4
.L_6:
        /*0028*/ 	.word	index@(default_function_kernel_2)
        /*002c*/ 	.word	0x00000000


	//----- nvinfo : EIATTR_REGCOUNT
	.align		4
.L_7:
        /*0030*/ 	.byte	0x04, 0x2f
        /*0032*/ 	.short	(.L_9 - .L_8)
	.align		4
.L_8:
        /*0034*/ 	.word	index@(default_function_kernel_1)
        /*0038*/ 	.word	0x00000020


	//----- nvinfo : EIATTR_FRAME_SIZE
	.align		4
.L_9:
        /*003c*/ 	.byte	0x04, 0x11
        /*003e*/ 	.short	(.L_11 - .L_10)
	.align		4
.L_10:
        /*0040*/ 	.word	index@(default_function_kernel_1)
        /*0044*/ 	.word	0x00000000


	//----- nvinfo : EIATTR_MIN_STACK_SIZE
	.align		4
.L_11:
        /*0048*/ 	.byte	0x04, 0x12
        /*004a*/ 	.short	(.L_13 - .L_12)
	.align		4
.L_12:
        /*004c*/ 	.word	index@(default_function_kernel_1)
        /*0050*/ 	.word	0x00000000


	//----- nvinfo : EIATTR_MIN_STACK_SIZE
	.align		4
.L_13:
        /*0054*/ 	.byte	0x04, 0x12
        /*0056*/ 	.short	(.L_15 - .L_14)
	.align		4
.L_14:
        /*0058*/ 	.word	index@(default_function_kernel_2)
        /*005c*/ 	.word	0x00000000


	//----- nvinfo : EIATTR_MIN_STACK_SIZE
	.align		4
.L_15:
        /*0060*/ 	.byte	0x04, 0x12
        /*0062*/ 	.short	(.L_17 - .L_16)
	.align		4
.L_16:
        /*0064*/ 	.word	index@(default_function_kernel)
        /*0068*/ 	.word	0x00000000
.L_17:


//--------------------- .nv.compat                --------------------------
	.section	.nv.compat,"",@"SHT_CUDA_COMPAT_INFO"
	.align	4
        /*0000*/ 	.byte	0x02, 0x09, 0x00, 0x00, 0x02, 0x02, 0x01, 0x00, 0x02, 0x05, 0x05, 0x00, 0x03, 0x07, 0x01, 0x01
        /*0010*/ 	.byte	0x02, 0x03, 0x00, 0x00, 0x02, 0x06, 0x01, 0x00, 0x04, 0x0b, 0x08, 0x00, 0x01, 0x00, 0x00, 0x00
        /*0020*/ 	.byte	0x00, 0x00, 0x00, 0x00


//--------------------- .nv.info.default_function_kernel_1 --------------------------
	.section	.nv.info.default_function_kernel_1,"",@"SHT_CUDA_INFO"
	.sectionflags	@""
	.align	4


	//----- nvinfo : EIATTR_CUDA_API_VERSION
	.align		4
        /*0000*/ 	.byte	0x04, 0x37
        /*0002*/ 	.short	(.L_19 - .L_18)
.L_18:
        /*0004*/ 	.word	0x00000082


	//----- nvinfo : EIATTR_KPARAM_INFO
	.align		4
.L_19:
        /*0008*/ 	.byte	0x04, 0x17
        /*000a*/ 	.short	(.L_21 - .L_20)
.L_20:
        /*000c*/ 	.word	0x00000000
        /*0010*/ 	.short	0x0002
        /*0012*/ 	.short	0x0010
        /*0014*/ 	.byte	0x00, 0xf5, 0x21, 0x00


	//----- nvinfo : EIATTR_KPARAM_INFO
	.align		4
.L_21:
        /*0018*/ 	.byte	0x04, 0x17
        /*001a*/ 	.short	(.L_23 - .L_22)
.L_22:
        /*001c*/ 	.word	0x00000000
        /*0020*/ 	.short	0x0001
        /*0022*/ 	.short	0x0008
        /*0024*/ 	.byte	0x00, 0xf5, 0x21, 0x00


	//----- nvinfo : EIATTR_KPARAM_INFO
	.align		4
.L_23:
        /*0028*/ 	.byte	0x04, 0x17
        /*002a*/ 	.short	(.L_25 - .L_24)
.L_24:
        /*002c*/ 	.word	0x00000000
        /*0030*/ 	.short	0x0000
        /*0032*/ 	.short	0x0000
        /*0034*/ 	.byte	0x00, 0xf5, 0x21, 0x00


	//----- nvinfo : EIATTR_SPARSE_MMA_MASK
	.align		4
.L_25:
        /*0038*/ 	.byte	0x03, 0x50
        /*003a*/ 	.short	0x0000


	//----- nvinfo : EIATTR_MAXREG_COUNT
	.align		4
        /*003c*/ 	.byte	0x03, 0x1b
        /*003e*/ 	.short	0x00ff


	//----- nvinfo : EIATTR_NUM_BARRIERS
	.align		4
        /*0040*/ 	.byte	0x02, 0x4c
        /*0042*/ 	.byte	0x01
	.zero		1


	//----- nvinfo : EIATTR_MERCURY_ISA_VERSION
	.align		4
        /*0044*/ 	.byte	0x03, 0x5f
        /*0046*/ 	.short	0x0101


	//----- nvinfo : EIATTR_VRC_CTA_INIT_COUNT
	.align		4
        /*0048*/ 	.byte	0x02, 0x4a
	.zero		1
	.zero		1


	//----- nvinfo : EIATTR_EXIT_INSTR_OFFSETS
	.align		4
        /*004c*/ 	.byte	0x04, 0x1c
        /*004e*/ 	.short	(.L_27 - .L_26)


	//   ....[0]....
.L_26:
        /*0050*/ 	.word	0x00000aa0


	//----- nvinfo : EIATTR_MAX_THREADS
	.align		4
.L_27:
        /*0054*/ 	.byte	0x04, 0x05
        /*0056*/ 	.short	(.L_29 - .L_28)
.L_28:
        /*0058*/ 	.word	0x00000050
        /*005c*/ 	.word	0x00000001
        /*0060*/ 	.word	0x00000001


	//----- nvinfo : EIATTR_CBANK_PARAM_SIZE
	.align		4
.L_29:
        /*0064*/ 	.byte	0x03, 0x19
        /*0066*/ 	.short	0x0018


	//----- nvinfo : EIATTR_PARAM_CBANK
	.align		4
        /*0068*/ 	.byte	0x04, 0x0a
        /*006a*/ 	.short	(.L_31 - .L_30)
	.align		4
.L_30:
        /*006c*/ 	.word	index@(.nv.constant0.default_function_kernel_1)
        /*0070*/ 	.short	0x0380
        /*0072*/ 	.short	0x0018


	//----- nvinfo : EIATTR_SW_WAR
	.align		4
.L_31:
        /*0074*/ 	.byte	0x04, 0x36
        /*0076*/ 	.short	(.L_33 - .L_32)
.L_32:
        /*0078*/ 	.word	0x00000008
.L_33:


//--------------------- .nv.info.default_function_kernel_2 --------------------------
	.section	.nv.info.default_function_kernel_2,"",@"SHT_CUDA_INFO"
	.sectionflags	@""
	.align	4


	//----- nvinfo : EIATTR_CUDA_API_VERSION
	.align		4
        /*0000*/ 	.byte	0x04, 0x37
        /*0002*/ 	.short	(.L_35 - .L_34)
.L_34:
        /*0004*/ 	.word	0x00000082


	//----- nvinfo : EIATTR_KPARAM_INFO
	.align		4
.L_35:
        /*0008*/ 	.byte	0x04, 0x17
        /*000a*/ 	.short	(.L_37 - .L_36)
.L_36:
        /*000c*/ 	.word	0x00000000
        /*0010*/ 	.short	0x0002
        /*0012*/ 	.short	0x0010
        /*0014*/ 	.byte	0x00, 0xf5, 0x21, 0x00


	//----- nvinfo : EIATTR_KPARAM_INFO
	.align		4
.L_37:
        /*0018*/ 	.byte	0x04, 0x17
        /*001a*/ 	.short	(.L_39 - .L_38)
.L_38:
        /*001c*/ 	.word	0x00000000
        /*0020*/ 	.short	0x0001
        /*0022*/ 	.short	0x0008
        /*0024*/ 	.byte	0x00, 0xf5, 0x21, 0x00


	//----- nvinfo : EIATTR_KPARAM_INFO
	.align		4
.L_39:
        /*0028*/ 	.byte	0x04, 0x17
        /*002a*/ 	.short	(.L_41 - .L_40)
.L_40:
        /*002c*/ 	.word	0x00000000
        /*0030*/ 	.short	0x0000
        /*0032*/ 	.short	0x0000
        /*0034*/ 	.byte	0x00, 0xf5, 0x21, 0x00


	//----- nvinfo : EIATTR_SPARSE_MMA_MASK
	.align		4
.L_41:
        /*0038*/ 	.byte	0x03, 0x50
        /*003a*/ 	.short	0x0000


	//----- nvinfo : EIATTR_MAXREG_COUNT
	.align		4
        /*003c*/ 	.byte	0x03, 0x1b
        /*003e*/ 	.short	0x00ff


	//----- nvinfo : EIATTR_MERCURY_ISA_VERSION
	.align		4
        /*0040*/ 	.byte	0x03, 0x5f
        /*0042*/ 	.short	0x0101


	//----- nvinfo : EIATTR_VRC_CTA_INIT_COUNT
	.align		4
        /*0044*/ 	.byte	0x02, 0x4a
	.zero		1
	.zero		1


	//----- nvinfo : EIATTR_EXIT_INSTR_OFFSETS
	.align		4
        /*0048*/ 	.byte	0x04, 0x1c
        /*004a*/ 	.short	(.L_43 - .L_42)


	//   ....[0]....
.L_42:
        /*004c*/ 	.word	0x00000100


	//----- nvinfo : EIATTR_MAX_THREADS
	.align		4
.L_43:
        /*0050*/ 	.byte	0x04, 0x05
        /*0052*/ 	.short	(.L_45 - .L_44)
.L_44:
        /*0054*/ 	.word	0x00000040
        /*0058*/ 	.word	0x00000001
        /*005c*/ 	.word	0x00000001


	//----- nvinfo : EIATTR_CBANK_PARAM_SIZE
	.align		4
.L_45:
        /*0060*/ 	.byte	0x03, 0x19
        /*0062*/ 	.short	0x0018


	//----- nvinfo : EIATTR_PARAM_CBANK
	.align		4
        /*0064*/ 	.byte	0x04, 0x0a
        /*0066*/ 	.short	(.L_47 - .L_46)
	.align		4
.L_46:
        /*0068*/ 	.word	index@(.nv.constant0.default_function_kernel_2)
        /*006c*/ 	.short	0x0380
        /*006e*/ 	.short	0x0018


	//----- nvinfo : EIATTR_SW_WAR
	.align		4
.L_47:
        /*0070*/ 	.byte	0x04, 0x36
        /*0072*/ 	.short	(.L_49 - .L_48)
.L_48:
        /*0074*/ 	.word	0x00000008
.L_49:


//--------------------- .nv.info.default_function_kernel --------------------------
	.section	.nv.info.default_function_kernel,"",@"SHT_CUDA_INFO"
	.sectionflags	@""
	.align	4


	//----- nvinfo : EIATTR_CUDA_API_VERSION
	.align		4
        /*0000*/ 	.byte	0x04, 0x37
        /*0002*/ 	.short	(.L_51 - .L_50)
.L_50:
        /*0004*/ 	.word	0x00000082


	//----- nvinfo : EIATTR_KPARAM_INFO
	.align		4
.L_51:
        /*0008*/ 	.byte	0x04, 0x17
        /*000a*/ 	.short	(.L_53 - .L_52)
.L_52:
        /*000c*/ 	.word	0x00000000
        /*0010*/ 	.short	0x0001
        /*0012*/ 	.short	0x0008
        /*0014*/ 	.byte	0x00, 0xf5, 0x21, 0x00


	//----- nvinfo : EIATTR_KPARAM_INFO
	.align		4
.L_53:
        /*0018*/ 	.byte	0x04, 0x17
        /*001a*/ 	.short	(.L_55 - .L_54)
.L_54:
        /*001c*/ 	.word	0x00000000
        /*0020*/ 	.short	0x0000
        /*0022*/ 	.short	0x0000
        /*0024*/ 	.byte	0x00, 0xf5, 0x21, 0x00


	//----- nvinfo : EIATTR_SPARSE_MMA_MASK
	.align		4
.L_55:
        /*0028*/ 	.byte	0x03, 0x50
        /*002a*/ 	.short	0x0000


	//----- nvinfo : EIATTR_MAXREG_COUNT
	.align		4
        /*002c*/ 	.byte	0x03, 0x1b
        /*002e*/ 	.short	0x00ff


	//----- nvinfo : EIATTR_MERCURY_ISA_VERSION
	.align		4
        /*0030*/ 	.byte	0x03, 0x5f
        /*0032*/ 	.short	0x0101


	//----- nvinfo : EIATTR_VRC_CTA_INIT_COUNT
	.align		4
        /*0034*/ 	.byte	0x02, 0x4a
	.zero		1
	.zero		1


	//----- nvinfo : EIATTR_EXIT_INSTR_OFFSETS
	.align		4
        /*0038*/ 	.byte	0x04, 0x1c
        /*003a*/ 	.short	(.L_57 - .L_56)


	//   ....[0]....
.L_56:
        /*003c*/ 	.word	0x00000110


	//----- nvinfo : EIATTR_MAX_THREADS
	.align		4
.L_57:
        /*0040*/ 	.byte	0x04, 0x05
        /*0042*/ 	.short	(.L_59 - .L_58)
.L_58:
        /*0044*/ 	.word	0x00000020
        /*0048*/ 	.word	0x00000001
        /*004c*/ 	.word	0x00000001


	//----- nvinfo : EIATTR_CBANK_PARAM_SIZE
	.align		4
.L_59:
        /*0050*/ 	.byte	0x03, 0x19
        /*0052*/ 	.short	0x0010


	//----- nvinfo : EIATTR_PARAM_CBANK
	.align		4
        /*0054*/ 	.byte	0x04, 0x0a
        /*0056*/ 	.short	(.L_61 - .L_60)
	.align		4
.L_60:
        /*0058*/ 	.word	index@(.nv.constant0.default_function_kernel)
        /*005c*/ 	.short	0x0380
        /*005e*/ 	.short	0x0010


	//----- nvinfo : EIATTR_SW_WAR
	.align		4
.L_61:
        /*0060*/ 	.byte	0x04, 0x36
        /*0062*/ 	.short	(.L_63 - .L_62)
.L_62:
        /*0064*/ 	.word	0x00000008
.L_63:


//--------------------- .nv.callgraph             --------------------------
	.section	.nv.callgraph,"",@"SHT_CUDA_CALLGRAPH"
	.align	4
	.sectionentsize	8
	.align		4
        /*0000*/ 	.word	0x00000000
	.align		4
        /*0004*/ 	.word	0xffffffff
	.align		4
        /*0008*/ 	.word	0x00000000
	.align		4
        /*000c*/ 	.word	0xfffffffe
	.align		4
        /*0010*/ 	.word	0x00000000
	.align		4
        /*0014*/ 	.word	0xfffffffd
	.align		4
        /*0018*/ 	.word	0x00000000
	.align		4
        /*001c*/ 	.word	0xfffffffc


//--------------------- .text.default_function_kernel_1 --------------------------
	.section	.text.default_function_kernel_1,"ax",@progbits
	.align	128
        .global         default_function_kernel_1
        .type           default_function_kernel_1,@function
        .size           default_function_kernel_1,(.L_x_3 - default_function_kernel_1)
        .other          default_function_kernel_1,@"STO_CUDA_ENTRY STV_DEFAULT"
default_function_kernel_1:
.text.default_function_kernel_1:
[----:B------:R-:W-:Y:S01]  /*0000*/  LDC R1, c[0x0][0x37c] ;  /* 0x0000df00ff017b82 */ /* 0x000fe20000000800 */
[----:B------:R-:W0:Y:S01]  /*0010*/  S2R R11, SR_TID.X ;  /* 0x00000000000b7919 */ /* 0x000e220000002100 */
[----:B------:R-:W1:Y:S01]  /*0020*/  LDCU.64 UR4, c[0x0][0x390] ;  /* 0x00007200ff0477ac */ /* 0x000e620008000a00 */
[----:B------:R-:W-:-:S05]  /*0030*/  HFMA2 R3, -RZ, RZ, 0, 0 ;  /* 0x00000000ff037431 */ /* 0x000fca00000001ff */
[----:B------:R-:W2:Y:S01]  /*0040*/  LDC.64 R12, c[0x0][0x388] ;  /* 0x0000e200ff0c7b82 */ /* 0x000ea20000000a00 */
[----:B------:R-:W3:Y:S01]  /*0050*/  LDCU.64 UR6, c[0x0][0x358] ;  /* 0x00006b00ff0677ac */ /* 0x000ee20008000a00 */
[----:B0-----:R-:W-:-:S06]  /*0060*/  PRMT R0, R11, 0x9910, RZ ;  /* 0x000099100b007816 */ /* 0x001fcc00000000ff */
[----:B------:R-:W-:Y:S01]  /*0070*/  BAR.SYNC.DEFER_BLOCKING 0x0 ;  /* 0x0000000000007b1d */ /* 0x000fe20000010000 */
[C---:B------:R-:W-:Y:S02]  /*0080*/  ISETP.GE.U32.AND P0, PT, R11.reuse, 0x28, PT ;  /* 0x000000280b00780c */ /* 0x040fe40003f06070 */
[----:B------:R-:W-:Y:S01]  /*0090*/  IADD3 R6, PT, PT, R11, -0x28, RZ ;  /* 0xffffffd80b067810 */ /* 0x000fe20007ffe0ff */
[----:B------:R-:W-:-:S03]  /*00a0*/  IMAD R0, R0, 0x67, RZ ;  /* 0x0000006700007824 */ /* 0x000fc600078e02ff */
[C---:B------:R-:W-:Y:S02]  /*00b0*/  SEL R8, R11.reuse, R6, !P0 ;  /* 0x000000060b087207 */ /* 0x040fe40004000000 */
[----:B------:R-:W-:Y:S02]  /*00c0*/  LOP3.LUT R0, R0, 0xffff, RZ, 0xc0, !PT ;  /* 0x0000ffff00007812 */ /* 0x000fe400078ec0ff */
[----:B------:R-:W-:Y:S02]  /*00d0*/  ISETP.GT.U32.AND P0, PT, R11, 0x27, PT ;  /* 0x000000270b00780c */ /* 0x000fe40003f04070 */
[----:B------:R-:W-:-:S04]  /*00e0*/  SHF.R.U32.HI R0, RZ, 0x9, R0 ;  /* 0x00000009ff007819 */ /* 0x000fc80000011600 */
[C---:B------:R-:W-:Y:S02]  /*00f0*/  PRMT R2, R0.reuse, 0x9910, RZ ;  /* 0x0000991000027816 */ /* 0x040fe400000000ff */
[----:B------:R-:W-:Y:S02]  /*0100*/  LOP3.LUT R5, R0, 0xffff, RZ, 0xc0, !PT ;  /* 0x0000ffff00057812 */ /* 0x000fe400078ec0ff */
[----:B------:R-:W-:Y:S01]  /*0110*/  PRMT R0, R8, 0x9910, RZ ;  /* 0x0000991008007816 */ /* 0x000fe200000000ff */
[----:B------:R-:W-:-:S04]  /*0120*/  IMAD R2, R2, 0x5, RZ ;  /* 0x0000000502027824 */ /* 0x000fc800078e02ff */
[----:B------:R-:W-:Y:S01]  /*0130*/  IMAD R0, R0, 0xcd, RZ ;  /* 0x000000cd00007824 */ /* 0x000fe200078e02ff */
[----:B------:R-:W-:-:S04]  /*0140*/  IADD3 R2, PT, PT, RZ, -R2, RZ ;  /* 0x80000002ff027210 */ /* 0x000fc80007ffe0ff */
[----:B------:R-:W-:Y:S02]  /*0150*/  PRMT R2, R2, 0x7710, RZ ;  /* 0x0000771002027816 */ /* 0x000fe400000000ff */
[----:B------:R-:W-:Y:S02]  /*0160*/  LOP3.LUT R0, R0, 0xffff, RZ, 0xc0, !PT ;  /* 0x0000ffff00007812 */ /* 0x000fe400078ec0ff */
[----:B------:R-:W-:-:S04]  /*0170*/  IADD3 R2, PT, PT, R2, R11, RZ ;  /* 0x0000000b02027210 */ /* 0x000fc80007ffe0ff */
[----:B------:R-:W-:-:S05]  /*0180*/  LOP3.LUT R2, R2, 0xff, RZ, 0xc0, !PT ;  /* 0x000000ff02027812 */ /* 0x000fca00078ec0ff */
[----:B------:R-:W-:-:S03]  /*0190*/  IMAD.WIDE.U32 R4, R5, 0x19, R2 ;  /* 0x0000001905047825 */ /* 0x000fc600078e0002 */
[----:B-1----:R-:W-:-:S04]  /*01a0*/  LEA R14, P1, R4, UR4, 0x2 ;  /* 0x00000004040e7c11 */ /* 0x002fc8000f8210ff */
[----:B------:R-:W-:-:S05]  /*01b0*/  LEA.HI.X R15, R4, UR5, R5, 0x2, P1 ;  /* 0x00000005040f7c11 */ /* 0x000fca00088f1405 */
[----:B---3--:R-:W3:Y:S01]  /*01c0*/  @!P0 LDG.E.CONSTANT R26, desc[UR6][R14.64] ;  /* 0x000000060e1a8981 */ /* 0x008ee2000c1e9900 */
[----:B------:R-:W-:Y:S02]  /*01d0*/  SHF.R.U32.HI R0, RZ, 0xa, R0 ;  /* 0x0000000aff007819 */ /* 0x000fe40000011600 */
[----:B------:R-:W-:Y:S01]  /*01e0*/  SEL R9, RZ, 0xa0, !P0 ;  /* 0x000000a0ff097807 */ /* 0x000fe20004000000 */
[----:B------:R-:W0:Y:S01]  /*01f0*/  S2UR UR5, SR_CgaCtaId ;  /* 0x00000000000579c3 */ /* 0x000e220000008800 */
[----:B------:R-:W-:Y:S01]  /*0200*/  PRMT R3, R0, 0x9910, RZ ;  /* 0x0000991000037816 */ /* 0x000fe200000000ff */
[----:B------:R-:W-:Y:S01]  /*0210*/  UMOV UR4, 0x400 ;  /* 0x0000040000047882 */ /* 0x000fe20000000000 */
[----:B------:R-:W4:Y:S03]  /*0220*/  @!P0 LDG.E.CONSTANT R0, desc[UR6][R14.64+0x14] ;  /* 0x000014060e008981 */ /* 0x000f26000c1e9900 */
[----:B------:R-:W-:Y:S01]  /*0230*/  IMAD R3, R3, 0x5, RZ ;  /* 0x0000000503037824 */ /* 0x000fe200078e02ff */
[----:B------:R-:W-:Y:S01]  /*0240*/  IADD3 R10, PT, PT, R2, 0x14, RZ ;  /* 0x00000014020a7810 */ /* 0x000fe20007ffe0ff */
[----:B------:R-:W5:Y:S03]  /*0250*/  @!P0 LDG.E.CONSTANT R20, desc[UR6][R14.64+0x28] ;  /* 0x000028060e148981 */ /* 0x000f66000c1e9900 */
[----:B------:R-:W-:-:S04]  /*0260*/  IADD3 R3, PT, PT, RZ, -R3, RZ ;  /* 0x80000003ff037210 */ /* 0x000fc80007ffe0ff */
[----:B------:R-:W-:-:S04]  /*0270*/  PRMT R3, R3, 0x7710, RZ ;  /* 0x0000771003037816 */ /* 0x000fc800000000ff */
[----:B------:R-:W-:-:S04]  /*0280*/  IADD3 R3, PT, PT, R8, R3, RZ ;  /* 0x0000000308037210 */ /* 0x000fc80007ffe0ff */
[----:B------:R-:W-:-:S04]  /*0290*/  LOP3.LUT R3, R3, 0xff, RZ, 0xc0, !PT ;  /* 0x000000ff03037812 */ /* 0x000fc800078ec0ff */
[----:B------:R-:W-:-:S04]  /*02a0*/  IADD3 R8, PT, PT, -R3, R9, R8 ;  /* 0x0000000903087210 */ /* 0x000fc80007ffe108 */
[C---:B------:R-:W-:Y:S01]  /*02b0*/  IADD3 R19, PT, PT, R8.reuse, 0x1, RZ ;  /* 0x0000000108137810 */ /* 0x040fe20007ffe0ff */
[----:B--2---:R-:W-:-:S04]  /*02c0*/  IMAD.WIDE.U32 R16, R8, 0x4, R12 ;  /* 0x0000000408107825 */ /* 0x004fc800078e000c */
[----:B------:R-:W-:Y:S02]  /*02d0*/  IMAD.WIDE.U32 R18, R19, 0x4, R12 ;  /* 0x0000000413127825 */ /* 0x000fe400078e000c */
[----:B------:R-:W2:Y:S04]  /*02e0*/  LDG.E.CONSTANT R16, desc[UR6][R16.64] ;  /* 0x0000000610107981 */ /* 0x000ea8000c1e9900 */
[----:B------:R-:W5:Y:S01]  /*02f0*/  LDG.E.CONSTANT R18, desc[UR6][R18.64] ;  /* 0x0000000612127981 */ /* 0x000f62000c1e9900 */
[----:B0-----:R-:W-:Y:S01]  /*0300*/  ULEA UR4, UR5, UR4, 0x18 ;  /* 0x0000000405047291 */ /* 0x001fe2000f8ec0ff */
[C---:B------:R-:W-:Y:S02]  /*0310*/  IADD3 R29, PT, PT, R8.reuse, 0x28, RZ ;  /* 0x00000028081d7810 */ /* 0x040fe40007ffe0ff */
[----:B------:R-:W-:-:S02]  /*0320*/  IADD3 R5, PT, PT, R8, 0x29, RZ ;  /* 0x0000002908057810 */ /* 0x000fc40007ffe0ff */
[----:B------:R-:W-:Y:S01]  /*0330*/  @!P0 IADD3 R10, PT, PT, R2, RZ, RZ ;  /* 0x000000ff020a8210 */ /* 0x000fe20007ffe0ff */
[----:B------:R-:W-:Y:S01]  /*0340*/  IMAD.WIDE.U32 R28, R29, 0x4, R12 ;  /* 0x000000041d1c7825 */ /* 0x000fe200078e000c */
[----:B------:R-:W-:-:S03]  /*0350*/  LEA R23, R11, UR4, 0x2 ;  /* 0x000000040b177c11 */ /* 0x000fc6000f8e10ff */
[----:B------:R-:W-:Y:S01]  /*0360*/  IMAD.WIDE.U32 R4, R5, 0x4, R12 ;  /* 0x0000000405047825 */ /* 0x000fe200078e000c */
[----:B------:R0:W5:Y:S04]  /*0370*/  LDG.E.CONSTANT R3, desc[UR6][R28.64] ;  /* 0x000000061c037981 */ /* 0x000168000c1e9900 */
[----:B------:R1:W5:Y:S01]  /*0380*/  LDG.E.CONSTANT R22, desc[UR6][R4.64] ;  /* 0x0000000604167981 */ /* 0x000362000c1e9900 */
[----:B------:R-:W-:Y:S02]  /*0390*/  LEA R10, R10, UR4, 0x2 ;  /* 0x000000040a0a7c11 */ /* 0x000fe4000f8e10ff */
[C---:B0-----:R-:W-:Y:S02]  /*03a0*/  IADD3 R29, PT, PT, R8.reuse, 0x50, RZ ;  /* 0x00000050081d7810 */ /* 0x041fe40007ffe0ff */
[----:B-1----:R-:W-:-:S03]  /*03b0*/  IADD3 R5, PT, PT, R8, 0x51, RZ ;  /* 0x0000005108057810 */ /* 0x002fc60007ffe0ff */
[----:B------:R-:W-:Y:S01]  /*03c0*/  IMAD.WIDE.U32 R28, R29, 0x4, R12 ;  /* 0x000000041d1c7825 */ /* 0x000fe200078e000c */
[----:B------:R-:W-:-:S03]  /*03d0*/  IADD3 R25, PT, PT, R8, 0x79, RZ ;  /* 0x0000007908197810 */ /* 0x000fc60007ffe0ff */
[----:B------:R-:W-:Y:S01]  /*03e0*/  VIADD R21, R8, 0x78 ;  /* 0x0000007808157836 */ /* 0x000fe20000000000 */
[----:B------:R0:W5:Y:S01]  /*03f0*/  LDG.E.CONSTANT R2, desc[UR6][R28.64] ;  /* 0x000000061c027981 */ /* 0x000162000c1e9900 */
[----:B------:R-:W-:-:S04]  /*0400*/  IMAD.WIDE.U32 R4, R5, 0x4, R12 ;  /* 0x0000000405047825 */ /* 0x000fc800078e000c */
[--C-:B0-----:R-:W-:Y:S02]  /*0410*/  IMAD.WIDE.U32 R28, R21, 0x4, R12.reuse ;  /* 0x00000004151c7825 */ /* 0x101fe400078e000c */
[----:B------:R0:W5:Y:S02]  /*0420*/  LDG.E.CONSTANT R21, desc[UR6][R4.64] ;  /* 0x0000000604157981 */ /* 0x000164000c1e9900 */
[----:B0-----:R-:W-:-:S06]  /*0430*/  IMAD.WIDE.U32 R4, R25, 0x4, R12 ;  /* 0x0000000419047825 */ /* 0x001fcc00078e000c */
[----:B------:R-:W5:Y:S01]  /*0440*/  LDG.E.CONSTANT R5, desc[UR6][R4.64] ;  /* 0x0000000604057981 */ /* 0x000f62000c1e9900 */
[----:B------:R-:W-:-:S03]  /*0450*/  IADD3 R25, PT, PT, R8, 0x2, RZ ;  /* 0x0000000208197810 */ /* 0x000fc60007ffe0ff */
[----:B---3--:R0:W-:Y:S01]  /*0460*/  @!P0 STS [R23], R26 ;  /* 0x0000001a17008388 */ /* 0x0081e20000000800 */
[----:B------:R-:W-:Y:S06]  /*0470*/  BAR.SYNC.DEFER_BLOCKING 0x0 ;  /* 0x0000000000007b1d */ /* 0x000fec0000010000 */
[----:B0-----:R-:W3:Y:S04]  /*0480*/  @!P0 LDG.E.CONSTANT R26, desc[UR6][R14.64+0x3c] ;  /* 0x00003c060e1a8981 */ /* 0x001ee8000c1e9900 */
[----:B------:R-:W2:Y:S04]  /*0490*/  LDS R17, [R10] ;  /* 0x000000000a117984 */ /* 0x000ea80000000800 */
[----:B------:R-:W-:Y:S04]  /*04a0*/  LDS R24, [R10+0x14] ;  /* 0x000014000a187984 */ /* 0x000fe80000000800 */
[----:B------:R-:W-:Y:S04]  /*04b0*/  LDS R27, [R10+0x28] ;  /* 0x000028000a1b7984 */ /* 0x000fe80000000800 */
[----:B------:R-:W-:Y:S01]  /*04c0*/  LDS R7, [R10+0x3c] ;  /* 0x00003c000a077984 */ /* 0x000fe20000000800 */
[----:B------:R-:W-:Y:S06]  /*04d0*/  BAR.SYNC.DEFER_BLOCKING 0x0 ;  /* 0x0000000000007b1d */ /* 0x000fec0000010000 */
[----:B----4-:R0:W-:Y:S02]  /*04e0*/  @!P0 STS [R23], R0 ;  /* 0x0000000017008388 */ /* 0x0101e40000000800 */
[----:B------:R-:W-:Y:S06]  /*04f0*/  BAR.SYNC.DEFER_BLOCKING 0x0 ;  /* 0x0000000000007b1d */ /* 0x000fec0000010000 */
[----:B0-----:R0:W4:Y:S04]  /*0500*/  LDG.E.CONSTANT R0, desc[UR6][R28.64] ;  /* 0x000000061c007981 */ /* 0x001128000c1e9900 */
[----:B------:R-:W5:Y:S01]  /*0510*/  LDS R19, [R10] ;  /* 0x000000000a137984 */ /* 0x000f620000000800 */
[----:B0-----:R-:W-:-:S05]  /*0520*/  IMAD.WIDE.U32 R28, R25, 0x4, R12 ;  /* 0x00000004191c7825 */ /* 0x001fca00078e000c */
[----:B------:R0:W3:Y:S01]  /*0530*/  LDG.E.CONSTANT R25, desc[UR6][R28.64] ;  /* 0x000000061c197981 */ /* 0x0000e2000c1e9900 */
[----:B--2---:R-:W-:-:S03]  /*0540*/  FFMA R17, R16, R17, RZ ;  /* 0x0000001110117223 */ /* 0x004fc600000000ff */
[----:B------:R-:W2:Y:S04]  /*0550*/  @!P0 LDG.E.CONSTANT R28, desc[UR6][R14.64+0x50] ;  /* 0x000050060e1c8981 */ /* 0x000ea8000c1e9900 */
[----:B0-----:R-:W0:Y:S01]  /*0560*/  LDS R29, [R10+0x14] ;  /* 0x000014000a1d7984 */ /* 0x001e220000000800 */
[----:B-----5:R-:W-:Y:S01]  /*0570*/  FFMA R4, R18, R19, R17 ;  /* 0x0000001312047223 */ /* 0x020fe20000000011 */
[C---:B------:R-:W-:Y:S02]  /*0580*/  IADD3 R19, PT, PT, R8.reuse, 0x52, RZ ;  /* 0x0000005208137810 */ /* 0x040fe40007ffe0ff */
[----:B------:R-:W-:-:S03]  /*0590*/  IADD3 R17, PT, PT, R8, 0x2a, RZ ;  /* 0x0000002a08117810 */ /* 0x000fc60007ffe0ff */
[----:B------:R-:W-:-:S04]  /*05a0*/  IMAD.WIDE.U32 R18, R19, 0x4, R12 ;  /* 0x0000000413127825 */ /* 0x000fc800078e000c */
[----:B------:R-:W-:Y:S02]  /*05b0*/  IMAD.WIDE.U32 R16, R17, 0x4, R12 ;  /* 0x0000000411107825 */ /* 0x000fe400078e000c */
[----:B------:R1:W5:Y:S04]  /*05c0*/  LDG.E.CONSTANT R18, desc[UR6][R18.64] ;  /* 0x0000000612127981 */ /* 0x000368000c1e9900 */
[----:B------:R1:W2:Y:S01]  /*05d0*/  LDG.E.CONSTANT R16, desc[UR6][R16.64] ;  /* 0x0000000610107981 */ /* 0x0002a2000c1e9900 */
[----:B------:R-:W-:-:S03]  /*05e0*/  FFMA R3, R3, R24, RZ ;  /* 0x0000001803037223 */ /* 0x000fc600000000ff */
[----:B------:R-:W1:Y:S01]  /*05f0*/  LDS R24, [R10+0x28] ;  /* 0x000028000a187984 */ /* 0x000e620000000800 */
[----:B0-----:R-:W-:-:S03]  /*0600*/  FFMA R29, R22, R29, R3 ;  /* 0x0000001d161d7223 */ /* 0x001fc60000000003 */
[----:B------:R-:W0:Y:S01]  /*0610*/  LDS R22, [R10+0x3c] ;  /* 0x00003c000a167984 */ /* 0x000e220000000800 */
[----:B------:R-:W-:Y:S06]  /*0620*/  BAR.SYNC.DEFER_BLOCKING 0x0 ;  /* 0x0000000000007b1d */ /* 0x000fec0000010000 */
[----:B------:R-:W-:Y:S02]  /*0630*/  @!P0 STS [R23], R20 ;  /* 0x0000001417008388 */ /* 0x000fe40000000800 */
[----:B------:R-:W-:Y:S06]  /*0640*/  BAR.SYNC.DEFER_BLOCKING 0x0 ;  /* 0x0000000000007b1d */ /* 0x000fec0000010000 */
[----:B------:R-:W3:Y:S04]  /*0650*/  LDS R3, [R10] ;  /* 0x000000000a037984 */ /* 0x000ee80000000800 */
[----:B-1----:R-:W-:Y:S04]  /*0660*/  LDS R19, [R10+0x14] ;  /* 0x000014000a137984 */ /* 0x002fe80000000800 */
[----:B------:R-:W5:Y:S01]  /*0670*/  LDS R17, [R10+0x28] ;  /* 0x000028000a117984 */ /* 0x000f620000000800 */
[----:B------:R-:W-:Y:S01]  /*0680*/  FFMA R2, R2, R27, RZ ;  /* 0x0000001b02027223 */ /* 0x000fe200000000ff */
[----:B------:R-:W-:-:S03]  /*0690*/  IADD3 R15, PT, PT, R8, 0x3, RZ ;  /* 0x00000003080f7810 */ /* 0x000fc60007ffe0ff */
[----:B------:R-:W-:Y:S01]  /*06a0*/  FFMA R21, R21, R24, R2 ;  /* 0x0000001815157223 */ /* 0x000fe20000000002 */
[C---:B------:R-:W-:Y:S01]  /*06b0*/  IADD3 R27, PT, PT, R8.reuse, 0x2b, RZ ;  /* 0x0000002b081b7810 */ /* 0x040fe20007ffe0ff */
[----:B------:R-:W-:Y:S02]  /*06c0*/  VIADD R14, R8, 0x53 ;  /* 0x00000053080e7836 */ /* 0x000fe40000000000 */
[----:B----4-:R-:W-:-:S04]  /*06d0*/  FFMA R0, R0, R7, RZ ;  /* 0x0000000700007223 */ /* 0x010fc800000000ff */
[----:B0-----:R-:W-:Y:S02]  /*06e0*/  FFMA R0, R5, R22, R0 ;  /* 0x0000001605007223 */ /* 0x001fe40000000000 */
[----:B------:R-:W0:Y:S01]  /*06f0*/  LDS R22, [R10+0x3c] ;  /* 0x00003c000a167984 */ /* 0x000e220000000800 */
[----:B------:R-:W-:Y:S01]  /*0700*/  BAR.SYNC.DEFER_BLOCKING 0x0 ;  /* 0x0000000000007b1d */ /* 0x000fe20000010000 */
[----:B------:R-:W-:Y:S01]  /*0710*/  IADD3 R7, PT, PT, R8, 0x7a, RZ ;  /* 0x0000007a08077810 */ /* 0x000fe20007ffe0ff */
[----:B---3--:R-:W-:-:S04]  /*0720*/  FFMA R25, R25, R3, R4 ;  /* 0x0000000319197223 */ /* 0x008fc80000000004 */
[----:B------:R1:W-:Y:S02]  /*0730*/  @!P0 STS [R23], R26 ;  /* 0x0000001a17008388 */ /* 0x0003e40000000800 */
[----:B------:R-:W-:Y:S01]  /*0740*/  BAR.SYNC.DEFER_BLOCKING 0x0 ;  /* 0x0000000000007b1d */ /* 0x000fe20000010000 */
[----:B------:R-:W-:-:S04]  /*0750*/  IMAD.WIDE.U32 R4, R7, 0x4, R12 ;  /* 0x0000000407047825 */ /* 0x000fc800078e000c */
[--C-:B------:R-:W-:Y:S01]  /*0760*/  IMAD.WIDE.U32 R2, R15, 0x4, R12.reuse ;  /* 0x000000040f027825 */ /* 0x100fe200078e000c */
[----:B------:R3:W0:Y:S04]  /*0770*/  LDG.E.CONSTANT R7, desc[UR6][R4.64] ;  /* 0x0000000604077981 */ /* 0x000628000c1e9900 */
[----:B------:R4:W2:Y:S01]  /*0780*/  LDG.E.CONSTANT R20, desc[UR6][R2.64] ;  /* 0x0000000602147981 */ /* 0x0008a2000c1e9900 */
[----:B---3--:R-:W-:-:S04]  /*0790*/  IMAD.WIDE.U32 R4, R14, 0x4, R12 ;  /* 0x000000040e047825 */ /* 0x008fc800078e000c */
[----:B----4-:R-:W-:Y:S02]  /*07a0*/  IMAD.WIDE.U32 R2, R27, 0x4, R12 ;  /* 0x000000041b027825 */ /* 0x010fe400078e000c */
[----:B------:R3:W4:Y:S04]  /*07b0*/  LDG.E.CONSTANT R4, desc[UR6][R4.64] ;  /* 0x0000000604047981 */ /* 0x000728000c1e9900 */
[----:B------:R1:W4:Y:S04]  /*07c0*/  LDG.E.CONSTANT R2, desc[UR6][R2.64] ;  /* 0x0000000602027981 */ /* 0x000328000c1e9900 */
[----:B------:R-:W0:Y:S04]  /*07d0*/  LDS R27, [R10] ;  /* 0x000000000a1b7984 */ /* 0x000e280000000800 */
[----:B------:R-:W-:Y:S04]  /*07e0*/  LDS R24, [R10+0x14] ;  /* 0x000014000a187984 */ /* 0x000fe80000000800 */
[----:B---3--:R-:W4:Y:S04]  /*07f0*/  LDS R5, [R10+0x28] ;  /* 0x000028000a057984 */ /* 0x008f280000000800 */
[----:B-1----:R-:W1:Y:S01]  /*0800*/  LDS R3, [R10+0x3c] ;  /* 0x00003c000a037984 */ /* 0x002e620000000800 */
[----:B------:R-:W-:Y:S01]  /*0810*/  IADD3 R15, PT, PT, R8, 0x7b, RZ ;  /* 0x0000007b080f7810 */ /* 0x000fe20007ffe0ff */
[----:B------:R-:W-:Y:S01]  /*0820*/  BAR.SYNC.DEFER_BLOCKING 0x0 ;  /* 0x0000000000007b1d */ /* 0x000fe20000010000 */
[----:B-----5:R-:W-:-:S03]  /*0830*/  FFMA R21, R18, R17, R21 ;  /* 0x0000001112157223 */ /* 0x020fc60000000015 */
[----:B------:R-:W-:Y:S01]  /*0840*/  IMAD.WIDE.U32 R14, R15, 0x4, R12 ;  /* 0x000000040f0e7825 */ /* 0x000fe200078e000c */
[----:B------:R-:W-:-:S03]  /*0850*/  IADD3 R17, PT, PT, R8, 0x4, RZ ;  /* 0x0000000408117810 */ /* 0x000fc60007ffe0ff */
[----:B--2---:R-:W-:Y:S01]  /*0860*/  FFMA R29, R16, R19, R29 ;  /* 0x00000013101d7223 */ /* 0x004fe2000000001d */
[C---:B------:R-:W-:Y:S02]  /*0870*/  IADD3 R19, PT, PT, R8.reuse, 0x2c, RZ ;  /* 0x0000002c08137810 */ /* 0x040fe40007ffe0ff */
[----:B------:R-:W-:Y:S01]  /*0880*/  IADD3 R26, PT, PT, R8, 0x54, RZ ;  /* 0x00000054081a7810 */ /* 0x000fe20007ffe0ff */
[--C-:B------:R-:W-:Y:S01]  /*0890*/  IMAD.WIDE.U32 R16, R17, 0x4, R12.reuse ;  /* 0x0000000411107825 */ /* 0x100fe200078e000c */
[----:B------:R2:W1:Y:S03]  /*08a0*/  LDG.E.CONSTANT R14, desc[UR6][R14.64] ;  /* 0x000000060e0e7981 */ /* 0x000466000c1e9900 */
[----:B------:R-:W-:-:S06]  /*08b0*/  IMAD.WIDE.U32 R18, R19, 0x4, R12 ;  /* 0x0000000413127825 */ /* 0x000fcc00078e000c */
[----:B------:R-:W3:Y:S01]  /*08c0*/  LDG.E.CONSTANT R18, desc[UR6][R18.64] ;  /* 0x0000000612127981 */ /* 0x000ee2000c1e9900 */
[----:B--2---:R-:W-:-:S03]  /*08d0*/  IADD3 R15, PT, PT, R8, 0x7c, RZ ;  /* 0x0000007c080f7810 */ /* 0x004fc60007ffe0ff */
[----:B------:R2:W5:Y:S04]  /*08e0*/  LDG.E.CONSTANT R8, desc[UR6][R16.64] ;  /* 0x0000000610087981 */ /* 0x000568000c1e9900 */
[----:B------:R2:W-:Y:S01]  /*08f0*/  @!P0 STS [R23], R28 ;  /* 0x0000001c17008388 */ /* 0x0005e20000000800 */
[----:B------:R-:W-:Y:S01]  /*0900*/  BAR.SYNC.DEFER_BLOCKING 0x0 ;  /* 0x0000000000007b1d */ /* 0x000fe20000010000 */
[----:B--2---:R-:W-:-:S04]  /*0910*/  IMAD.WIDE.U32 R16, R26, 0x4, R12 ;  /* 0x000000041a107825 */ /* 0x004fc800078e000c */
[----:B------:R-:W-:Y:S02]  /*0920*/  IMAD.WIDE.U32 R12, R15, 0x4, R12 ;  /* 0x000000040f0c7825 */ /* 0x000fe400078e000c */
[----:B------:R-:W2:Y:S04]  /*0930*/  LDG.E.CONSTANT R15, desc[UR6][R16.64] ;  /* 0x00000006100f7981 */ /* 0x000ea8000c1e9900 */
[----:B------:R0:W2:Y:S02]  /*0940*/  LDG.E.CONSTANT R23, desc[UR6][R12.64] ;  /* 0x000000060c177981 */ /* 0x0000a4000c1e9900 */
[----:B0-----:R-:W0:Y:S02]  /*0950*/  LDC.64 R12, c[0x0][0x380] ;  /* 0x0000e000ff0c7b82 */ /* 0x001e240000000a00 */
[----:B------:R-:W-:Y:S04]  /*0960*/  LDS R19, [R10] ;  /* 0x000000000a137984 */ /* 0x000fe80000000800 */
[----:B------:R-:W3:Y:S04]  /*0970*/  LDS R28, [R10+0x14] ;  /* 0x000014000a1c7984 */ /* 0x000ee80000000800 */
[----:B------:R-:W2:Y:S04]  /*0980*/  LDS R26, [R10+0x28] ;  /* 0x000028000a1a7984 */ /* 0x000ea80000000800 */
[----:B------:R-:W2:Y:S01]  /*0990*/  LDS R16, [R10+0x3c] ;  /* 0x00003c000a107984 */ /* 0x000ea20000000800 */
[----:B------:R-:W-:-:S04]  /*09a0*/  @!P0 MOV R6, R11 ;  /* 0x0000000b00068202 */ /* 0x000fc80000000f00 */
[----:B------:R-:W-:-:S05]  /*09b0*/  IADD3 R9, PT, PT, R9, R6, RZ ;  /* 0x0000000609097210 */ /* 0x000fca0007ffe0ff */
[----:B0-----:R-:W-:-:S04]  /*09c0*/  IMAD.WIDE.U32 R12, R9, 0x4, R12 ;  /* 0x00000004090c7825 */ /* 0x001fc800078e000c */
[----:B------:R-:W-:Y:S01]  /*09d0*/  FFMA R7, R7, R22, R0 ;  /* 0x0000001607077223 */ /* 0x000fe20000000000 */
[----:B------:R-:W-:Y:S01]  /*09e0*/  FFMA R25, R20, R27, R25 ;  /* 0x0000001b14197223 */ /* 0x000fe20000000019 */
[----:B----4-:R-:W-:Y:S01]  /*09f0*/  FFMA R4, R4, R5, R21 ;  /* 0x0000000504047223 */ /* 0x010fe20000000015 */
[----:B------:R-:W-:Y:S01]  /*0a00*/  FFMA R29, R2, R24, R29 ;  /* 0x00000018021d7223 */ /* 0x000fe2000000001d */
[----:B-1----:R-:W-:-:S03]  /*0a10*/  FFMA R14, R14, R3, R7 ;  /* 0x000000030e0e7223 */ /* 0x002fc60000000007 */
[----:B---3--:R-:W-:Y:S01]  /*0a20*/  FFMA R3, R18, R28, R29 ;  /* 0x0000001c12037223 */ /* 0x008fe2000000001d */
[----:B-----5:R-:W-:-:S04]  /*0a30*/  FFMA R19, R8, R19, R25 ;  /* 0x0000001308137223 */ /* 0x020fc80000000019 */
[----:B------:R-:W-:Y:S04]  /*0a40*/  STG.E desc[UR6][R12.64+0xa0], R3 ;  /* 0x0000a0030c007986 */ /* 0x000fe8000c101906 */
[----:B------:R-:W-:Y:S01]  /*0a50*/  STG.E desc[UR6][R12.64], R19 ;  /* 0x000000130c007986 */ /* 0x000fe2000c101906 */
[----:B--2---:R-:W-:Y:S01]  /*0a60*/  FFMA R15, R15, R26, R4 ;  /* 0x0000001a0f0f7223 */ /* 0x004fe20000000004 */
[----:B------:R-:W-:-:S04]  /*0a70*/  FFMA R23, R23, R16, R14 ;  /* 0x0000001017177223 */ /* 0x000fc8000000000e */
[----:B------:R-:W-:Y:S04]  /*0a80*/  STG.E desc[UR6][R12.64+0x140], R15 ;  /* 0x0001400f0c007986 */ /* 0x000fe8000c101906 */
[----:B------:R-:W-:Y:S01]  /*0a90*/  STG.E desc[UR6][R12.64+0x1e0], R23 ;  /* 0x0001e0170c007986 */ /* 0x000fe2000c101906 */
[----:B------:R-:W-:Y:S05]  /*0aa0*/  EXIT ;  /* 0x000000000000794d */ /* 0x000fea0003800000 */
.L_x_0:
[----:B------:R-:W-:-:S00]  /*0ab0*/  BRA `(.L_x_0) ;  /* 0xfffffffc00fc7947 */ /* 0x000fc0000383ffff */
[----:B------:R-:W-:-:S00]  /*0ac0*/  NOP ;  /* 0x0000000000007918 */ /* 0x000fc00000000000 */
        /* <DEDUP_REMOVED lines=11> */
.L_x_3:


//--------------------- .text.default_function_kernel_2 --------------------------
	.section	.text.default_function_kernel_2,"ax",@progbits
	.align	128
        .global         default_function_kernel_2
        .type           default_function_kernel_2,@function
        .size           default_function_kernel_2,(.L_x_4 - default_function_kernel_2)
        .other          default_function_kernel_2,@"STO_CUDA_ENTRY STV_DEFAULT"
default_function_kernel_2:
.text.default_function_kernel_2:
[----:B------:R-:W-:Y:S01]  /*0000*/  LDC R1, c[0x0][0x37c] ;  /* 0x0000df00ff017b82 */ /* 0x000fe20000000800 */
[----:B------:R-:W0:Y:S07]  /*0010*/  S2R R9, SR_TID.X ;  /* 0x0000000000097919 */ /* 0x000e2e0000002100 */
[----:B------:R-:W1:Y:S01]  /*0020*/  S2UR UR4, SR_CTAID.X ;  /* 0x00000000000479c3 */ /* 0x000e620000002500 */
[----:B------:R-:W2:Y:S07]  /*0030*/  LDCU.64 UR6, c[0x0][0x358] ;  /* 0x00006b00ff0677ac */ /* 0x000eae0008000a00 */
[----:B------:R-:W3:Y:S08]  /*0040*/  LDC.64 R2, c[0x0][0x388] ;  /* 0x0000e200ff027b82 */ /* 0x000ef00000000a00 */
[----:B------:R-:W4:Y:S01]  /*0050*/  LDC.64 R4, c[0x0][0x390] ;  /* 0x0000e400ff047b82 */ /* 0x000f220000000a00 */
[----:B-1----:R-:W-:-:S07]  /*0060*/  USHF.L.U32 UR4, UR4, 0x6, URZ ;  /* 0x0000000604047899 */ /* 0x002fce00080006ff */
[----:B------:R-:W1:Y:S01]  /*0070*/  LDC.64 R6, c[0x0][0x380] ;  /* 0x0000e000ff067b82 */ /* 0x000e620000000a00 */
[----:B0-----:R-:W-:-:S05]  /*0080*/  LOP3.LUT R9, R9, UR4, RZ, 0xfc, !PT ;  /* 0x0000000409097c12 */ /* 0x001fca000f8efcff */
[----:B---3--:R-:W-:-:S04]  /*0090*/  IMAD.WIDE.U32 R2, R9, 0x4, R2 ;  /* 0x0000000409027825 */ /* 0x008fc800078e0002 */
[C---:B----4-:R-:W-:Y:S02]  /*00a0*/  IMAD.WIDE.U32 R4, R9.reuse, 0x4, R4 ;  /* 0x0000000409047825 */ /* 0x050fe400078e0004 */
[----:B--2---:R-:W2:Y:S04]  /*00b0*/  LDG.E.CONSTANT R2, desc[UR6][R2.64] ;  /* 0x0000000602027981 */ /* 0x004ea8000c1e9900 */
[----:B------:R-:W2:Y:S01]  /*00c0*/  LDG.E.CONSTANT R5, desc[UR6][R4.64] ;  /* 0x0000000604057981 */ /* 0x000ea2000c1e9900 */
[----:B-1----:R-:W-:-:S04]  /*00d0*/  IMAD.WIDE.U32 R6, R9, 0x4, R6 ;  /* 0x0000000409067825 */ /* 0x002fc800078e0006 */
[----:B--2---:R-:W-:-:S05]  /*00e0*/  FMUL R9, R2, R5 ;  /* 0x0000000502097220 */ /* 0x004fca0000400000 */
[----:B------:R-:W-:Y:S01]  /*00f0*/  STG.E desc[UR6][R6.64], R9 ;  /* 0x0000000906007986 */ /* 0x000fe2000c101906 */
[----:B------:R-:W-:Y:S05]  /*0100*/  EXIT ;  /* 0x000000000000794d */ /* 0x000fea0003800000 */
.L_x_1:
        /* <DEDUP_REMOVED lines=15> */
.L_x_4:


//--------------------- .text.default_function_kernel --------------------------
	.section	.text.default_function_kernel,"ax",@progbits
	.align	128
        .global         default_function_kernel
        .type           default_function_kernel,@function
        .size           default_function_kernel,(.L_x_5 - default_function_kernel)
        .other          default_function_kernel,@"STO_CUDA_ENTRY STV_DEFAULT"
default_function_kernel:
.text.default_function_kernel:
[----:B------:R-:W-:Y:S01]  /*0000*/  LDC R1, c[0x0][0x37c] ;  /* 0x0000df00ff017b82 */ /* 0x000fe20000000800 */
[----:B------:R-:W0:Y:S07]  /*0010*/  S2R R7, SR_TID.X ;  /* 0x0000000000077919 */ /* 0x000e2e0000002100 */
[----:B------:R-:W1:Y:S01]  /*0020*/  S2UR UR4, SR_CTAID.X ;  /* 0x00000000000479c3 */ /* 0x000e620000002500 */
[----:B------:R-:W2:Y:S07]  /*0030*/  LDCU.64 UR6, c[0x0][0x358] ;  /* 0x00006b00ff0677ac */ /* 0x000eae0008000a00 */
[----:B------:R-:W3:Y:S08]  /*0040*/  LDC.64 R2, c[0x0][0x388] ;  /* 0x0000e200ff027b82 */ /* 0x000ef00000000a00 */
[----:B------:R-:W4:Y:S01]  /*0050*/  LDC.64 R4, c[0x0][0x380] ;  /* 0x0000e000ff047b82 */ /* 0x000f220000000a00 */
[----:B-1----:R-:W-:-:S06]  /*0060*/  USHF.L.U32 UR4, UR4, 0x5, URZ ;  /* 0x0000000504047899 */ /* 0x002fcc00080006ff */
[----:B0-----:R-:W-:-:S05]  /*0070*/  LOP3.LUT R7, R7, UR4, RZ, 0xfc, !PT ;  /* 0x0000000407077c12 */ /* 0x001fca000f8efcff */
[----:B---3--:R-:W-:-:S06]  /*0080*/  IMAD.WIDE.U32 R2, R7, 0x4, R2 ;  /* 0x0000000407027825 */ /* 0x008fcc00078e0002 */
[----:B--2---:R-:W2:Y:S01]  /*0090*/  LDG.E.CONSTANT R2, desc[UR6][R2.64] ;  /* 0x0000000602027981 */ /* 0x004ea2000c1e9900 */
[----:B----4-:R-:W-:-:S04]  /*00a0*/  IMAD.WIDE.U32 R4, R7, 0x4, R4 ;  /* 0x0000000407047825 */ /* 0x010fc800078e0004 */
[----:B--2---:R-:W-:-:S05]  /*00b0*/  FMUL R0, R2, 1.4426950216293334961 ;  /* 0x3fb8aa3b02007820 */ /* 0x004fca0000400000 */
[----:B------:R-:W-:-:S13]  /*00c0*/  FSETP.GEU.AND P0, PT, R0, -126, PT ;  /* 0xc2fc00000000780b */ /* 0x000fda0003f0e000 */
[----:B------:R-:W-:-:S04]  /*00d0*/  @!P0 FMUL R0, R0, 0.5 ;  /* 0x3f00000000008820 */ /* 0x000fc80000400000 */
[----:B------:R-:W0:Y:S02]  /*00e0*/  MUFU.EX2 R9, R0 ;  /* 0x0000000000097308 */ /* 0x000e240000000800 */
[----:B0-----:R-:W-:-:S05]  /*00f0*/  @!P0 FMUL R9, R9, R9 ;  /* 0x0000000909098220 */ /* 0x001fca0000400000 */
[----:B------:R-:W-:Y:S01]  /*0100*/  STG.E desc[UR6][R4.64], R9 ;  /* 0x0000000904007986 */ /* 0x000fe2000c101906 */
[----:B------:R-:W-:Y:S05]  /*0110*/  EXIT ;  /* 0x000000000000794d */ /* 0x000fea0003800000 */
.L_x_2:
        /* <DEDUP_REMOVED lines=14> */
.L_x_5:


//--------------------- .nv.shared.default_function_kernel_1 --------------------------
	.section	.nv.shared.default_function_kernel_1,"aw",@nobits
	.sectionflags	@""
	.align	4
.nv.shared.default_function_kernel_1:
	.zero		1184


//--------------------- .nv.shared.reserved.0     --------------------------
	.section	.nv.shared.reserved.0,"aw",@nobits
	.weak		__nv_reservedSMEM_offset_0_alias
	.size		__nv_reservedSMEM_offset_0_alias, 0, 64
	.other		__nv_reservedSMEM_offset_0_alias,@"STO_CUDA_RESERVED_SHARED STV_DEFAULT"
__nv_reservedSMEM_offset_0_alias:
	.zero		0
	.zero		64


//--------------------- .nv.constant0.default_function_kernel_1 --------------------------
	.section	.nv.constant0.default_function_kernel_1,"a",@progbits
	.sectionflags	@""
	.align	4
.nv.constant0.default_function_kernel_1:
	.zero		920


//--------------------- .nv.constant0.default_function_kernel_2 --------------------------
	.section	.nv.constant0.default_function_kernel_2,"a",@progbits
	.sectionflags	@""
	.align	4
.nv.constant0.default_function_kernel_2:
	.zero		920


//--------------------- .nv.constant0.default_function_kernel --------------------------
	.section	.nv.constant0.default_function_kernel,"a",@progbits
	.sectionflags	@""
	.align	4
.nv.constant0.default_function_kernel:
	.zero		912


//--------------------- SYMBOLS --------------------------

	.type		.nv.reservedSmem.offset0,@object
	.size		.nv.reservedSmem.offset0,0x4
	.type		.nv.reservedSmem.cap,@object
	.size		.nv.reservedSmem.cap,0x4
